//
// Generated by NVIDIA NVVM Compiler
//
// Compiler Build ID: CL-36424714
// Cuda compilation tools, release 13.0, V13.0.88
// Based on NVVM 20.0.0
//

.version 9.0
.target sm_100
.address_size 64

	// .globl	_Z7forwardiiPKiS0_Pi
.extern .shared .align 16 .b8 shared_data[];

.visible .entry _Z7forwardiiPKiS0_Pi(
	.param .u32 _Z7forwardiiPKiS0_Pi_param_0,
	.param .u32 _Z7forwardiiPKiS0_Pi_param_1,
	.param .u64 .ptr .align 1 _Z7forwardiiPKiS0_Pi_param_2,
	.param .u64 .ptr .align 1 _Z7forwardiiPKiS0_Pi_param_3,
	.param .u64 .ptr .align 1 _Z7forwardiiPKiS0_Pi_param_4
)
{
	.reg .pred 	%p<5>;
	.reg .b32 	%r<26>;
	.reg .b64 	%rd<17>;

	ld.param.u64 	%rd2, [_Z7forwardiiPKiS0_Pi_param_2];
	ld.param.u64 	%rd3, [_Z7forwardiiPKiS0_Pi_param_3];
	ld.param.u64 	%rd1, [_Z7forwardiiPKiS0_Pi_param_4];
	cvta.to.global.u64 	%rd4, %rd3;
	cvta.to.global.u64 	%rd5, %rd2;
	mov.u32 	%r1, %tid.x;
	mov.u32 	%r2, %ctaid.x;
	mov.u32 	%r25, %ntid.x;
	mul.lo.s32 	%r7, %r2, %r25;
	shl.b32 	%r8, %r7, 1;
	add.s32 	%r9, %r8, %r1;
	mul.wide.s32 	%rd6, %r9, 4;
	add.s64 	%rd7, %rd5, %rd6;
	ld.global.u32 	%r10, [%rd7];
	mul.wide.u32 	%rd8, %r1, 4;
	add.s64 	%rd9, %rd4, %rd8;
	ld.global.u32 	%r11, [%rd9];
	mul.lo.s32 	%r12, %r11, %r10;
	add.s32 	%r13, %r9, %r25;
	mul.wide.u32 	%rd10, %r13, 4;
	add.s64 	%rd11, %rd5, %rd10;
	ld.global.u32 	%r14, [%rd11];
	mul.wide.s32 	%rd12, %r25, 4;
	add.s64 	%rd13, %rd9, %rd12;
	ld.global.u32 	%r15, [%rd13];
	mad.lo.s32 	%r16, %r15, %r14, %r12;
	shl.b32 	%r17, %r1, 2;
	mov.u32 	%r18, shared_data;
	add.s32 	%r4, %r18, %r17;
	st.shared.u32 	[%r4], %r16;
	bar.sync 	0;
	setp.lt.u32 	%p1, %r25, 2;
	@%p1 bra 	$L__BB0_4;
$L__BB0_1:
	shr.u32 	%r6, %r25, 1;
	setp.ge.u32 	%p2, %r1, %r6;
	@%p2 bra 	$L__BB0_3;
	shl.b32 	%r19, %r6, 2;
	add.s32 	%r20, %r4, %r19;
	ld.shared.u32 	%r21, [%r20];
	ld.shared.u32 	%r22, [%r4];
	add.s32 	%r23, %r22, %r21;
	st.shared.u32 	[%r4], %r23;
$L__BB0_3:
	bar.sync 	0;
	setp.gt.u32 	%p3, %r25, 3;
	mov.u32 	%r25, %r6;
	@%p3 bra 	$L__BB0_1;
$L__BB0_4:
	setp.ne.s32 	%p4, %r1, 0;
	@%p4 bra 	$L__BB0_6;
	ld.shared.u32 	%r24, [shared_data];
	cvta.to.global.u64 	%rd14, %rd1;
	mul.wide.u32 	%rd15, %r2, 4;
	add.s64 	%rd16, %rd14, %rd15;
	st.global.u32 	[%rd16], %r24;
$L__BB0_6:
	ret;

}


// ===== COMPILED SASS (sm_100) =====

	.target	sm_100

	.elftype	@"ET_EXEC"


//--------------------- .note.nv.tkinfo           --------------------------
	.section	.note.nv.tkinfo,"",@"SHT_NOTE"
	.sectionflags	@"SHF_NOTE_NV_TKINFO"
	.tkinfo
        /*0018*/ 	.word	0x00000002
        /*0030*/ 	.string	""
        /*0030*/ 	.string	"ptxas"
        /*0030*/ 	.string	"Cuda compilation tools, release 13.0, V13.0.88"
        /*0030*/ 	.string	"Build cuda_13.0.r13.0/compiler.36424714_0"
        /*0030*/ 	.string	"-arch sm_100 -m 64 "



//--------------------- .note.nv.cuinfo           --------------------------
	.section	.note.nv.cuinfo,"",@"SHT_NOTE"
	.sectionflags	@"SHF_NOTE_NV_CUINFO"
        /*0018*/ 	.short	0x0002
        /*001a*/ 	.short	0x0064
        /*001c*/ 	.short	0x0082
	.zero		2


//--------------------- .nv.info                  --------------------------
	.section	.nv.info,"",@"SHT_CUDA_INFO"
	.align	4


	//----- nvinfo : EIATTR_REGCOUNT
	.align		4
        /*0000*/ 	.byte	0x04, 0x2f
        /*0002*/ 	.short	(.L_1 - .L_0)
	.align		4
.L_0:
        /*0004*/ 	.word	index@(_Z7forwardiiPKiS0_Pi)
        /*0008*/ 	.word	0x00000012


	//----- nvinfo : EIATTR_FRAME_SIZE
	.align		4
.L_1:
        /*000c*/ 	.byte	0x04, 0x11
        /*000e*/ 	.short	(.L_3 - .L_2)
	.align		4
.L_2:
        /*0010*/ 	.word	index@(_Z7forwardiiPKiS0_Pi)
        /*0014*/ 	.word	0x00000000


	//----- nvinfo : EIATTR_MIN_STACK_SIZE
	.align		4
.L_3:
        /*0018*/ 	.byte	0x04, 0x12
        /*001a*/ 	.short	(.L_5 - .L_4)
	.align		4
.L_4:
        /*001c*/ 	.word	index@(_Z7forwardiiPKiS0_Pi)
        /*0020*/ 	.word	0x00000000
.L_5:


//--------------------- .nv.compat                --------------------------
	.section	.nv.compat,"",@"SHT_CUDA_COMPAT_INFO"
	.align	4
        /*0000*/ 	.byte	0x02, 0x09, 0x00, 0x00, 0x02, 0x02, 0x01, 0x00, 0x02, 0x05, 0x05, 0x00, 0x03, 0x07, 0x01, 0x01
        /*0010*/ 	.byte	0x02, 0x03, 0x00, 0x00, 0x02, 0x06, 0x01, 0x00, 0x04, 0x0b, 0x08, 0x00, 0x09, 0x00, 0x00, 0x00
        /*0020*/ 	.byte	0x00, 0x00, 0x00, 0x00


//--------------------- .nv.info._Z7forwardiiPKiS0_Pi --------------------------
	.section	.nv.info._Z7forwardiiPKiS0_Pi,"",@"SHT_CUDA_INFO"
	.sectionflags	@""
	.align	4


	//----- nvinfo : EIATTR_CUDA_API_VERSION
	.align		4
        /*0000*/ 	.byte	0x04, 0x37
        /*0002*/ 	.short	(.L_7 - .L_6)
.L_6:
        /*0004*/ 	.word	0x00000082


	//----- nvinfo : EIATTR_KPARAM_INFO
	.align		4
.L_7:
        /*0008*/ 	.byte	0x04, 0x17
        /*000a*/ 	.short	(.L_9 - .L_8)
.L_8:
        /*000c*/ 	.word	0x00000000
        /*0010*/ 	.short	0x0004
        /*0012*/ 	.short	0x0018
        /*0014*/ 	.byte	0x00, 0xf5, 0x21, 0x00


	//----- nvinfo : EIATTR_KPARAM_INFO
	.align		4
.L_9:
        /*0018*/ 	.byte	0x04, 0x17
        /*001a*/ 	.short	(.L_11 - .L_10)
.L_10:
        /*001c*/ 	.word	0x00000000
        /*0020*/ 	.short	0x0003
        /*0022*/ 	.short	0x0010
        /*0024*/ 	.byte	0x00, 0xf5, 0x21, 0x00


	//----- nvinfo : EIATTR_KPARAM_INFO
	.align		4
.L_11:
        /*0028*/ 	.byte	0x04, 0x17
        /*002a*/ 	.short	(.L_13 - .L_12)
.L_12:
        /*002c*/ 	.word	0x00000000
        /*0030*/ 	.short	0x0002
        /*0032*/ 	.short	0x0008
        /*0034*/ 	.byte	0x00, 0xf5, 0x21, 0x00


	//----- nvinfo : EIATTR_KPARAM_INFO
	.align		4
.L_13:
        /*0038*/ 	.byte	0x04, 0x17
        /*003a*/ 	.short	(.L_15 - .L_14)
.L_14:
        /*003c*/ 	.word	0x00000000
        /*0040*/ 	.short	0x0001
        /*0042*/ 	.short	0x0004
        /*0044*/ 	.byte	0x00, 0xf0, 0x11, 0x00


	//----- nvinfo : EIATTR_KPARAM_INFO
	.align		4
.L_15:
        /*0048*/ 	.byte	0x04, 0x17
        /*004a*/ 	.short	(.L_17 - .L_16)
.L_16:
        /*004c*/ 	.word	0x00000000
        /*0050*/ 	.short	0x0000
        /*0052*/ 	.short	0x0000
        /*0054*/ 	.byte	0x00, 0xf0, 0x11, 0x00


	//----- nvinfo : EIATTR_SPARSE_MMA_MASK
	.align		4
.L_17:
        /*0058*/ 	.byte	0x03, 0x50
        /*005a*/ 	.short	0x0000


	//----- nvinfo : EIATTR_MAXREG_COUNT
	.align		4
        /*005c*/ 	.byte	0x03, 0x1b
        /*005e*/ 	.short	0x00ff


	//----- nvinfo : EIATTR_NUM_BARRIERS
	.align		4
        /*0060*/ 	.byte	0x02, 0x4c
        /*0062*/ 	.byte	0x01
	.zero		1


	//----- nvinfo : EIATTR_MERCURY_ISA_VERSION
	.align		4
        /*0064*/ 	.byte	0x03, 0x5f
        /*0066*/ 	.short	0x0101


	//----- nvinfo : EIATTR_VRC_CTA_INIT_COUNT
	.align		4
        /*0068*/ 	.byte	0x02, 0x4a
	.zero		1
	.zero		1


	//----- nvinfo : EIATTR_EXIT_INSTR_OFFSETS
	.align		4
        /*006c*/ 	.byte	0x04, 0x1c
        /*006e*/ 	.short	(.L_19 - .L_18)


	//   ....[0]....
.L_18:
        /*0070*/ 	.word	0x00000290


	//   ....[1]....
        /*0074*/ 	.word	0x00000310


	//----- nvinfo : EIATTR_CBANK_PARAM_SIZE
	.align		4
.L_19:
        /*0078*/ 	.byte	0x03, 0x19
        /*007a*/ 	.short	0x0020


	//----- nvinfo : EIATTR_PARAM_CBANK
	.align		4
        /*007c*/ 	.byte	0x04, 0x0a
        /*007e*/ 	.short	(.L_21 - .L_20)
	.align		4
.L_20:
        /*0080*/ 	.word	index@(.nv.constant0._Z7forwardiiPKiS0_Pi)
        /*0084*/ 	.short	0x0380
        /*0086*/ 	.short	0x0020


	//----- nvinfo : EIATTR_SW_WAR
	.align		4
.L_21:
        /*0088*/ 	.byte	0x04, 0x36
        /*008a*/ 	.short	(.L_23 - .L_22)
.L_22:
        /*008c*/ 	.word	0x00000008
.L_23:


//--------------------- .nv.callgraph             --------------------------
	.section	.nv.callgraph,"",@"SHT_CUDA_CALLGRAPH"
	.align	4
	.sectionentsize	8
	.align		4
        /*0000*/ 	.word	0x00000000
	.align		4
        /*0004*/ 	.word	0xffffffff
	.align		4
        /*0008*/ 	.word	0x00000000
	.align		4
        /*000c*/ 	.word	0xfffffffe
	.align		4
        /*0010*/ 	.word	0x00000000
	.align		4
        /*0014*/ 	.word	0xfffffffd
	.align		4
        /*0018*/ 	.word	0x00000000
	.align		4
        /*001c*/ 	.word	0xfffffffc


//--------------------- .text._Z7forwardiiPKiS0_Pi --------------------------
	.section	.text._Z7forwardiiPKiS0_Pi,"ax",@progbits
	.align	128
        .global         _Z7forwardiiPKiS0_Pi
        .type           _Z7forwardiiPKiS0_Pi,@function
        .size           _Z7forwardiiPKiS0_Pi,(.L_x_3 - _Z7forwardiiPKiS0_Pi)
        .other          _Z7forwardiiPKiS0_Pi,@"STO_CUDA_ENTRY STV_DEFAULT"
_Z7forwardiiPKiS0_Pi:
.text._Z7forwardiiPKiS0_Pi:
[----:B------:R-:W-:Y:S01]  /*0000*/  LDC R1, c[0x0][0x37c] ;  /* 0x0000df00ff017b82 */ /* 0x000fe20000000800 */
[----:B------:R-:W0:Y:S07]  /*0010*/  S2R R0, SR_CTAID.X ;  /* 0x0000000000007919 */ /* 0x000e2e0000002500 */
[----:B------:R-:W0:Y:S01]  /*0020*/  LDC R15, c[0x0][0x360] ;  /* 0x0000d800ff0f7b82 */ /* 0x000e220000000800 */
[----:B------:R-:W1:Y:S01]  /*0030*/  LDCU.64 UR6, c[0x0][0x358] ;  /* 0x00006b00ff0677ac */ /* 0x000e620008000a00 */
[----:B------:R-:W2:Y:S06]  /*0040*/  S2R R2, SR_TID.X ;  /* 0x0000000000027919 */ /* 0x000eac0000002100 */
[----:B------:R-:W2:Y:S08]  /*0050*/  LDC.64 R6, c[0x0][0x390] ;  /* 0x0000e400ff067b82 */ /* 0x000eb00000000a00 */
[----:B------:R-:W3:Y:S01]  /*0060*/  LDC.64 R8, c[0x0][0x388] ;  /* 0x0000e200ff087b82 */ /* 0x000ee20000000a00 */
[----:B0-----:R-:W-:-:S02]  /*0070*/  IMAD R3, R0, R15, RZ ;  /* 0x0000000f00037224 */ /* 0x001fc400078e02ff */
[----:B--2---:R-:W-:-:S03]  /*0080*/  IMAD.WIDE.U32 R6, R2, 0x4, R6 ;  /* 0x0000000402067825 */ /* 0x004fc600078e0006 */
[----:B------:R-:W-:-:S04]  /*0090*/  LEA R3, R3, R2, 0x1 ;  /* 0x0000000203037211 */ /* 0x000fc800078e08ff */
[C---:B------:R-:W-:Y:S01]  /*00a0*/  IADD3 R13, PT, PT, R3.reuse, R15, RZ ;  /* 0x0000000f030d7210 */ /* 0x040fe20007ffe0ff */
[----:B---3--:R-:W-:Y:S02]  /*00b0*/  IMAD.WIDE R4, R3, 0x4, R8 ;  /* 0x0000000403047825 */ /* 0x008fe400078e0208 */
[----:B-1----:R-:W2:Y:S02]  /*00c0*/  LDG.E R3, desc[UR6][R6.64] ;  /* 0x0000000606037981 */ /* 0x002ea4000c1e1900 */
[----:B------:R-:W-:Y:S02]  /*00d0*/  IMAD.WIDE R10, R15, 0x4, R6 ;  /* 0x000000040f0a7825 */ /* 0x000fe400078e0206 */
[----:B------:R-:W2:Y:S02]  /*00e0*/  LDG.E R4, desc[UR6][R4.64] ;  /* 0x0000000604047981 */ /* 0x000ea4000c1e1900 */
[----:B------:R-:W-:Y:S02]  /*00f0*/  IMAD.WIDE.U32 R8, R13, 0x4, R8 ;  /* 0x000000040d087825 */ /* 0x000fe400078e0008 */
[----:B------:R-:W3:Y:S04]  /*0100*/  LDG.E R10, desc[UR6][R10.64] ;  /* 0x000000060a0a7981 */ /* 0x000ee8000c1e1900 */
[----:B------:R-:W3:Y:S01]  /*0110*/  LDG.E R8, desc[UR6][R8.64] ;  /* 0x0000000608087981 */ /* 0x000ee2000c1e1900 */
[----:B------:R-:W0:Y:S01]  /*0120*/  S2UR UR5, SR_CgaCtaId ;  /* 0x00000000000579c3 */ /* 0x000e220000008800 */
[----:B------:R-:W-:Y:S01]  /*0130*/  UMOV UR4, 0x400 ;  /* 0x0000040000047882 */ /* 0x000fe20000000000 */
[----:B------:R-:W-:-:S02]  /*0140*/  ISETP.GE.U32.AND P1, PT, R15, 0x2, PT ;  /* 0x000000020f00780c */ /* 0x000fc40003f26070 */
[----:B------:R-:W-:Y:S01]  /*0150*/  ISETP.NE.AND P0, PT, R2, RZ, PT ;  /* 0x000000ff0200720c */ /* 0x000fe20003f05270 */
[----:B0-----:R-:W-:Y:S01]  /*0160*/  ULEA UR4, UR5, UR4, 0x18 ;  /* 0x0000000405047291 */ /* 0x001fe2000f8ec0ff */
[----:B--2---:R-:W-:-:S05]  /*0170*/  IMAD R3, R4, R3, RZ ;  /* 0x0000000304037224 */ /* 0x004fca00078e02ff */
[----:B------:R-:W-:Y:S01]  /*0180*/  LEA R4, R2, UR4, 0x2 ;  /* 0x0000000402047c11 */ /* 0x000fe2000f8e10ff */
[----:B---3--:R-:W-:-:S05]  /*0190*/  IMAD R3, R8, R10, R3 ;  /* 0x0000000a08037224 */ /* 0x008fca00078e0203 */
[----:B------:R0:W-:Y:S01]  /*01a0*/  STS [R4], R3 ;  /* 0x0000000304007388 */ /* 0x0001e20000000800 */
[----:B------:R-:W-:Y:S06]  /*01b0*/  BAR.SYNC.DEFER_BLOCKING 0x0 ;  /* 0x0000000000007b1d */ /* 0x000fec0000010000 */
[----:B------:R-:W-:Y:S05]  /*01c0*/  @!P1 BRA `(.L_x_0) ;  /* 0x0000000000309947 */ /* 0x000fea0003800000 */
[----:B0-----:R-:W-:-:S07]  /*01d0*/  MOV R3, R15 ;  /* 0x0000000f00037202 */ /* 0x001fce0000000f00 */
.L_x_1:
[----:B------:R-:W-:-:S04]  /*01e0*/  SHF.R.U32.HI R9, RZ, 0x1, R3 ;  /* 0x00000001ff097819 */ /* 0x000fc80000011603 */
[----:B------:R-:W-:-:S13]  /*01f0*/  ISETP.GE.U32.AND P1, PT, R2, R9, PT ;  /* 0x000000090200720c */ /* 0x000fda0003f26070 */
[----:B------:R-:W-:Y:S01]  /*0200*/  @!P1 IMAD R5, R9, 0x4, R4 ;  /* 0x0000000409059824 */ /* 0x000fe200078e0204 */
[----:B------:R-:W-:Y:S05]  /*0210*/  @!P1 LDS R6, [R4] ;  /* 0x0000000004069984 */ /* 0x000fea0000000800 */
[----:B------:R-:W0:Y:S02]  /*0220*/  @!P1 LDS R5, [R5] ;  /* 0x0000000005059984 */ /* 0x000e240000000800 */
[----:B0-----:R-:W-:-:S05]  /*0230*/  @!P1 IADD3 R7, PT, PT, R5, R6, RZ ;  /* 0x0000000605079210 */ /* 0x001fca0007ffe0ff */
[----:B------:R1:W-:Y:S01]  /*0240*/  @!P1 STS [R4], R7 ;  /* 0x0000000704009388 */ /* 0x0003e20000000800 */
[----:B------:R-:W-:Y:S01]  /*0250*/  BAR.SYNC.DEFER_BLOCKING 0x0 ;  /* 0x0000000000007b1d */ /* 0x000fe20000010000 */
[----:B------:R-:W-:Y:S01]  /*0260*/  ISETP.GT.U32.AND P1, PT, R3, 0x3, PT ;  /* 0x000000030300780c */ /* 0x000fe20003f24070 */
[----:B------:R-:W-:-:S12]  /*0270*/  IMAD.MOV.U32 R3, RZ, RZ, R9 ;  /* 0x000000ffff037224 */ /* 0x000fd800078e0009 */
[----:B-1----:R-:W-:Y:S05]  /*0280*/  @P1 BRA `(.L_x_1) ;  /* 0xfffffffc00d41947 */ /* 0x002fea000383ffff */
.L_x_0:
[----:B------:R-:W-:Y:S05]  /*0290*/  @P0 EXIT ;  /* 0x000000000000094d */ /* 0x000fea0003800000 */
[----:B------:R-:W1:Y:S01]  /*02a0*/  S2UR UR5, SR_CgaCtaId ;  /* 0x00000000000579c3 */ /* 0x000e620000008800 */
[----:B------:R-:W-:-:S07]  /*02b0*/  UMOV UR4, 0x400 ;  /* 0x0000040000047882 */ /* 0x000fce0000000000 */
[----:B0-----:R-:W0:Y:S01]  /*02c0*/  LDC.64 R2, c[0x0][0x398] ;  /* 0x0000e600ff027b82 */ /* 0x001e220000000a00 */
[----:B-1----:R-:W-:Y:S01]  /*02d0*/  ULEA UR4, UR5, UR4, 0x18 ;  /* 0x0000000405047291 */ /* 0x002fe2000f8ec0ff */
[----:B0-----:R-:W-:-:S08]  /*02e0*/  IMAD.WIDE.U32 R2, R0, 0x4, R2 ;  /* 0x0000000400027825 */ /* 0x001fd000078e0002 */
[----:B------:R-:W0:Y:S04]  /*02f0*/  LDS R5, [UR4] ;  /* 0x00000004ff057984 */ /* 0x000e280008000800 */
[----:B0-----:R-:W-:Y:S01]  /*0300*/  STG.E desc[UR6][R2.64], R5 ;  /* 0x0000000502007986 */ /* 0x001fe2000c101906 */
[----:B------:R-:W-:Y:S05]  /*0310*/  EXIT ;  /* 0x000000000000794d */ /* 0x000fea0003800000 */
.L_x_2:
[----:B------:R-:W-:-:S00]  /*0320*/  BRA `(.L_x_2) ;  /* 0xfffffffc00fc7947 */ /* 0x000fc0000383ffff */
[----:B------:R-:W-:-:S00]  /*0330*/  NOP ;  /* 0x0000000000007918 */ /* 0x000fc00000000000 */
        /* <DEDUP_REMOVED lines=12> */
.L_x_3:


//--------------------- .nv.shared._Z7forwardiiPKiS0_Pi --------------------------
	.section	.nv.shared._Z7forwardiiPKiS0_Pi,"aw",@nobits
	.sectionflags	@""
	.align	16
	.zero		1024


//--------------------- .nv.shared.reserved.0     --------------------------
	.section	.nv.shared.reserved.0,"aw",@nobits
	.weak		__nv_reservedSMEM_offset_0_alias
	.size		__nv_reservedSMEM_offset_0_alias, 0, 64
	.other		__nv_reservedSMEM_offset_0_alias,@"STO_CUDA_RESERVED_SHARED STV_DEFAULT"
__nv_reservedSMEM_offset_0_alias:
	.zero		0
	.zero		64


//--------------------- .nv.constant0._Z7forwardiiPKiS0_Pi --------------------------
	.section	.nv.constant0._Z7forwardiiPKiS0_Pi,"a",@progbits
	.sectionflags	@""
	.align	4
.nv.constant0._Z7forwardiiPKiS0_Pi:
	.zero		928


//--------------------- SYMBOLS --------------------------

	.type		.nv.reservedSmem.offset0,@object
	.size		.nv.reservedSmem.offset0,0x4
	.type		.nv.reservedSmem.cap,@object
	.size		.nv.reservedSmem.cap,0x4
